//
// Generated by NVIDIA NVVM Compiler
//
// Compiler Build ID: CL-36424714
// Cuda compilation tools, release 13.0, V13.0.88
// Based on NVVM 20.0.0
//

.version 9.0
.target sm_100
.address_size 64

	// .globl	_Z9block_addPiS_S_

.visible .entry _Z9block_addPiS_S_(
	.param .u64 .ptr .align 1 _Z9block_addPiS_S__param_0,
	.param .u64 .ptr .align 1 _Z9block_addPiS_S__param_1,
	.param .u64 .ptr .align 1 _Z9block_addPiS_S__param_2
)
{
	.reg .b32 	%r<5>;
	.reg .b64 	%rd<11>;

	ld.param.u64 	%rd1, [_Z9block_addPiS_S__param_0];
	ld.param.u64 	%rd2, [_Z9block_addPiS_S__param_1];
	ld.param.u64 	%rd3, [_Z9block_addPiS_S__param_2];
	cvta.to.global.u64 	%rd4, %rd3;
	cvta.to.global.u64 	%rd5, %rd2;
	cvta.to.global.u64 	%rd6, %rd1;
	mov.u32 	%r1, %ctaid.x;
	mul.wide.u32 	%rd7, %r1, 4;
	add.s64 	%rd8, %rd6, %rd7;
	ld.global.u32 	%r2, [%rd8];
	add.s64 	%rd9, %rd5, %rd7;
	ld.global.u32 	%r3, [%rd9];
	add.s32 	%r4, %r3, %r2;
	add.s64 	%rd10, %rd4, %rd7;
	st.global.u32 	[%rd10], %r4;
	ret;

}
	// .globl	_Z10thread_addPiS_S_
.visible .entry _Z10thread_addPiS_S_(
	.param .u64 .ptr .align 1 _Z10thread_addPiS_S__param_0,
	.param .u64 .ptr .align 1 _Z10thread_addPiS_S__param_1,
	.param .u64 .ptr .align 1 _Z10thread_addPiS_S__param_2
)
{
	.reg .b32 	%r<5>;
	.reg .b64 	%rd<11>;

	ld.param.u64 	%rd1, [_Z10thread_addPiS_S__param_0];
	ld.param.u64 	%rd2, [_Z10thread_addPiS_S__param_1];
	ld.param.u64 	%rd3, [_Z10thread_addPiS_S__param_2];
	cvta.to.global.u64 	%rd4, %rd3;
	cvta.to.global.u64 	%rd5, %rd2;
	cvta.to.global.u64 	%rd6, %rd1;
	mov.u32 	%r1, %tid.x;
	mul.wide.u32 	%rd7, %r1, 4;
	add.s64 	%rd8, %rd6, %rd7;
	ld.global.u32 	%r2, [%rd8];
	add.s64 	%rd9, %rd5, %rd7;
	ld.global.u32 	%r3, [%rd9];
	add.s32 	%r4, %r3, %r2;
	add.s64 	%rd10, %rd4, %rd7;
	st.global.u32 	[%rd10], %r4;
	ret;

}
	// .globl	_Z20thread_and_block_addPiS_S_
.visible .entry _Z20thread_and_block_addPiS_S_(
	.param .u64 .ptr .align 1 _Z20thread_and_block_addPiS_S__param_0,
	.param .u64 .ptr .align 1 _Z20thread_and_block_addPiS_S__param_1,
	.param .u64 .ptr .align 1 _Z20thread_and_block_addPiS_S__param_2
)
{
	.reg .b32 	%r<8>;
	.reg .b64 	%rd<11>;

	ld.param.u64 	%rd1, [_Z20thread_and_block_addPiS_S__param_0];
	ld.param.u64 	%rd2, [_Z20thread_and_block_addPiS_S__param_1];
	ld.param.u64 	%rd3, [_Z20thread_and_block_addPiS_S__param_2];
	cvta.to.global.u64 	%rd4, %rd3;
	cvta.to.global.u64 	%rd5, %rd2;
	cvta.to.global.u64 	%rd6, %rd1;
	mov.u32 	%r1, %tid.x;
	mov.u32 	%r2, %ctaid.x;
	shl.b32 	%r3, %r2, 5;
	add.s32 	%r4, %r3, %r1;
	mul.wide.s32 	%rd7, %r4, 4;
	add.s64 	%rd8, %rd6, %rd7;
	ld.global.u32 	%r5, [%rd8];
	add.s64 	%rd9, %rd5, %rd7;
	ld.global.u32 	%r6, [%rd9];
	add.s32 	%r7, %r6, %r5;
	add.s64 	%rd10, %rd4, %rd7;
	st.global.u32 	[%rd10], %r7;
	ret;

}


// ===== COMPILED SASS (sm_100) =====

	.target	sm_100

	.elftype	@"ET_EXEC"


//--------------------- .note.nv.tkinfo           --------------------------
	.section	.note.nv.tkinfo,"",@"SHT_NOTE"
	.sectionflags	@"SHF_NOTE_NV_TKINFO"
	.tkinfo
        /*0018*/ 	.word	0x00000002
        /*0030*/ 	.string	""
        /*0030*/ 	.string	"ptxas"
        /*0030*/ 	.string	"Cuda compilation tools, release 13.0, V13.0.88"
        /*0030*/ 	.string	"Build cuda_13.0.r13.0/compiler.36424714_0"
        /*0030*/ 	.string	"-arch sm_100 -m 64 "



//--------------------- .note.nv.cuinfo           --------------------------
	.section	.note.nv.cuinfo,"",@"SHT_NOTE"
	.sectionflags	@"SHF_NOTE_NV_CUINFO"
        /*0018*/ 	.short	0x0002
        /*001a*/ 	.short	0x0064
        /*001c*/ 	.short	0x0082
	.zero		2


//--------------------- .nv.info                  --------------------------
	.section	.nv.info,"",@"SHT_CUDA_INFO"
	.align	4


	//----- nvinfo : EIATTR_REGCOUNT
	.align		4
        /*0000*/ 	.byte	0x04, 0x2f
        /*0002*/ 	.short	(.L_1 - .L_0)
	.align		4
.L_0:
        /*0004*/ 	.word	index@(_Z9block_addPiS_S_)
        /*0008*/ 	.word	0x0000000c


	//----- nvinfo : EIATTR_FRAME_SIZE
	.align		4
.L_1:
        /*000c*/ 	.byte	0x04, 0x11
        /*000e*/ 	.short	(.L_3 - .L_2)
	.align		4
.L_2:
        /*0010*/ 	.word	index@(_Z9block_addPiS_S_)
        /*0014*/ 	.word	0x00000000


	//----- nvinfo : EIATTR_REGCOUNT
	.align		4
.L_3:
        /*0018*/ 	.byte	0x04, 0x2f
        /*001a*/ 	.short	(.L_5 - .L_4)
	.align		4
.L_4:
        /*001c*/ 	.word	index@(_Z10thread_addPiS_S_)
        /*0020*/ 	.word	0x0000000c


	//----- nvinfo : EIATTR_FRAME_SIZE
	.align		4
.L_5:
        /*0024*/ 	.byte	0x04, 0x11
        /*0026*/ 	.short	(.L_7 - .L_6)
	.align		4
.L_6:
        /*0028*/ 	.word	index@(_Z10thread_addPiS_S_)
        /*002c*/ 	.word	0x00000000


	//----- nvinfo : EIATTR_REGCOUNT
	.align		4
.L_7:
        /*0030*/ 	.byte	0x04, 0x2f
        /*0032*/ 	.short	(.L_9 - .L_8)
	.align		4
.L_8:
        /*0034*/ 	.word	index@(_Z20thread_and_block_addPiS_S_)
        /*0038*/ 	.word	0x0000000c


	//----- nvinfo : EIATTR_FRAME_SIZE
	.align		4
.L_9:
        /*003c*/ 	.byte	0x04, 0x11
        /*003e*/ 	.short	(.L_11 - .L_10)
	.align		4
.L_10:
        /*0040*/ 	.word	index@(_Z20thread_and_block_addPiS_S_)
        /*0044*/ 	.word	0x00000000


	//----- nvinfo : EIATTR_MIN_STACK_SIZE
	.align		4
.L_11:
        /*0048*/ 	.byte	0x04, 0x12
        /*004a*/ 	.short	(.L_13 - .L_12)
	.align		4
.L_12:
        /*004c*/ 	.word	index@(_Z20thread_and_block_addPiS_S_)
        /*0050*/ 	.word	0x00000000


	//----- nvinfo : EIATTR_MIN_STACK_SIZE
	.align		4
.L_13:
        /*0054*/ 	.byte	0x04, 0x12
        /*0056*/ 	.short	(.L_15 - .L_14)
	.align		4
.L_14:
        /*0058*/ 	.word	index@(_Z10thread_addPiS_S_)
        /*005c*/ 	.word	0x00000000


	//----- nvinfo : EIATTR_MIN_STACK_SIZE
	.align		4
.L_15:
        /*0060*/ 	.byte	0x04, 0x12
        /*0062*/ 	.short	(.L_17 - .L_16)
	.align		4
.L_16:
        /*0064*/ 	.word	index@(_Z9block_addPiS_S_)
        /*0068*/ 	.word	0x00000000
.L_17:


//--------------------- .nv.compat                --------------------------
	.section	.nv.compat,"",@"SHT_CUDA_COMPAT_INFO"
	.align	4
        /*0000*/ 	.byte	0x02, 0x09, 0x00, 0x00, 0x02, 0x02, 0x01, 0x00, 0x02, 0x05, 0x05, 0x00, 0x03, 0x07, 0x01, 0x01
        /*0010*/ 	.byte	0x02, 0x03, 0x00, 0x00, 0x02, 0x06, 0x01, 0x00, 0x04, 0x0b, 0x08, 0x00, 0x09, 0x00, 0x00, 0x00
        /*0020*/ 	.byte	0x00, 0x00, 0x00, 0x00


//--------------------- .nv.info._Z20thread_and_block_addPiS_S_ --------------------------
	.section	.nv.info._Z20thread_and_block_addPiS_S_,"",@"SHT_CUDA_INFO"
	.sectionflags	@""
	.align	4


	//----- nvinfo : EIATTR_CUDA_API_VERSION
	.align		4
        /*0000*/ 	.byte	0x04, 0x37
        /*0002*/ 	.short	(.L_19 - .L_18)
.L_18:
        /*0004*/ 	.word	0x00000082


	//----- nvinfo : EIATTR_KPARAM_INFO
	.align		4
.L_19:
        /*0008*/ 	.byte	0x04, 0x17
        /*000a*/ 	.short	(.L_21 - .L_20)
.L_20:
        /*000c*/ 	.word	0x00000000
        /*0010*/ 	.short	0x0002
        /*0012*/ 	.short	0x0010
        /*0014*/ 	.byte	0x00, 0xf5, 0x21, 0x00


	//----- nvinfo : EIATTR_KPARAM_INFO
	.align		4
.L_21:
        /*0018*/ 	.byte	0x04, 0x17
        /*001a*/ 	.short	(.L_23 - .L_22)
.L_22:
        /*001c*/ 	.word	0x00000000
        /*0020*/ 	.short	0x0001
        /*0022*/ 	.short	0x0008
        /*0024*/ 	.byte	0x00, 0xf5, 0x21, 0x00


	//----- nvinfo : EIATTR_KPARAM_INFO
	.align		4
.L_23:
        /*0028*/ 	.byte	0x04, 0x17
        /*002a*/ 	.short	(.L_25 - .L_24)
.L_24:
        /*002c*/ 	.word	0x00000000
        /*0030*/ 	.short	0x0000
        /*0032*/ 	.short	0x0000
        /*0034*/ 	.byte	0x00, 0xf5, 0x21, 0x00


	//----- nvinfo : EIATTR_SPARSE_MMA_MASK
	.align		4
.L_25:
        /*0038*/ 	.byte	0x03, 0x50
        /*003a*/ 	.short	0x0000


	//----- nvinfo : EIATTR_MAXREG_COUNT
	.align		4
        /*003c*/ 	.byte	0x03, 0x1b
        /*003e*/ 	.short	0x00ff


	//----- nvinfo : EIATTR_MERCURY_ISA_VERSION
	.align		4
        /*0040*/ 	.byte	0x03, 0x5f
        /*0042*/ 	.short	0x0101


	//----- nvinfo : EIATTR_VRC_CTA_INIT_COUNT
	.align		4
        /*0044*/ 	.byte	0x02, 0x4a
	.zero		1
	.zero		1


	//----- nvinfo : EIATTR_EXIT_INSTR_OFFSETS
	.align		4
        /*0048*/ 	.byte	0x04, 0x1c
        /*004a*/ 	.short	(.L_27 - .L_26)


	//   ....[0]....
.L_26:
        /*004c*/ 	.word	0x000000f0


	//----- nvinfo : EIATTR_CBANK_PARAM_SIZE
	.align		4
.L_27:
        /*0050*/ 	.byte	0x03, 0x19
        /*0052*/ 	.short	0x0018


	//----- nvinfo : EIATTR_PARAM_CBANK
	.align		4
        /*0054*/ 	.byte	0x04, 0x0a
        /*0056*/ 	.short	(.L_29 - .L_28)
	.align		4
.L_28:
        /*0058*/ 	.word	index@(.nv.constant0._Z20thread_and_block_addPiS_S_)
        /*005c*/ 	.short	0x0380
        /*005e*/ 	.short	0x0018


	//----- nvinfo : EIATTR_SW_WAR
	.align		4
.L_29:
        /*0060*/ 	.byte	0x04, 0x36
        /*0062*/ 	.short	(.L_31 - .L_30)
.L_30:
        /*0064*/ 	.word	0x00000008
.L_31:


//--------------------- .nv.info._Z10thread_addPiS_S_ --------------------------
	.section	.nv.info._Z10thread_addPiS_S_,"",@"SHT_CUDA_INFO"
	.sectionflags	@""
	.align	4


	//----- nvinfo : EIATTR_CUDA_API_VERSION
	.align		4
        /*0000*/ 	.byte	0x04, 0x37
        /*0002*/ 	.short	(.L_33 - .L_32)
.L_32:
        /*0004*/ 	.word	0x00000082


	//----- nvinfo : EIATTR_KPARAM_INFO
	.align		4
.L_33:
        /*0008*/ 	.byte	0x04, 0x17
        /*000a*/ 	.short	(.L_35 - .L_34)
.L_34:
        /*000c*/ 	.word	0x00000000
        /*0010*/ 	.short	0x0002
        /*0012*/ 	.short	0x0010
        /*0014*/ 	.byte	0x00, 0xf5, 0x21, 0x00


	//----- nvinfo : EIATTR_KPARAM_INFO
	.align		4
.L_35:
        /*0018*/ 	.byte	0x04, 0x17
        /*001a*/ 	.short	(.L_37 - .L_36)
.L_36:
        /*001c*/ 	.word	0x00000000
        /*0020*/ 	.short	0x0001
        /*0022*/ 	.short	0x0008
        /*0024*/ 	.byte	0x00, 0xf5, 0x21, 0x00


	//----- nvinfo : EIATTR_KPARAM_INFO
	.align		4
.L_37:
        /*0028*/ 	.byte	0x04, 0x17
        /*002a*/ 	.short	(.L_39 - .L_38)
.L_38:
        /*002c*/ 	.word	0x00000000
        /*0030*/ 	.short	0x0000
        /*0032*/ 	.short	0x0000
        /*0034*/ 	.byte	0x00, 0xf5, 0x21, 0x00


	//----- nvinfo : EIATTR_SPARSE_MMA_MASK
	.align		4
.L_39:
        /*0038*/ 	.byte	0x03, 0x50
        /*003a*/ 	.short	0x0000


	//----- nvinfo : EIATTR_MAXREG_COUNT
	.align		4
        /*003c*/ 	.byte	0x03, 0x1b
        /*003e*/ 	.short	0x00ff


	//----- nvinfo : EIATTR_MERCURY_ISA_VERSION
	.align		4
        /*0040*/ 	.byte	0x03, 0x5f
        /*0042*/ 	.short	0x0101


	//----- nvinfo : EIATTR_VRC_CTA_INIT_COUNT
	.align		4
        /*0044*/ 	.byte	0x02, 0x4a
	.zero		1
	.zero		1


	//----- nvinfo : EIATTR_EXIT_INSTR_OFFSETS
	.align		4
        /*0048*/ 	.byte	0x04, 0x1c
        /*004a*/ 	.short	(.L_41 - .L_40)


	//   ....[0]....
.L_40:
        /*004c*/ 	.word	0x000000d0


	//----- nvinfo : EIATTR_CBANK_PARAM_SIZE
	.align		4
.L_41:
        /*0050*/ 	.byte	0x03, 0x19
        /*0052*/ 	.short	0x0018


	//----- nvinfo : EIATTR_PARAM_CBANK
	.align		4
        /*0054*/ 	.byte	0x04, 0x0a
        /*0056*/ 	.short	(.L_43 - .L_42)
	.align		4
.L_42:
        /*0058*/ 	.word	index@(.nv.constant0._Z10thread_addPiS_S_)
        /*005c*/ 	.short	0x0380
        /*005e*/ 	.short	0x0018


	//----- nvinfo : EIATTR_SW_WAR
	.align		4
.L_43:
        /*0060*/ 	.byte	0x04, 0x36
        /*0062*/ 	.short	(.L_45 - .L_44)
.L_44:
        /*0064*/ 	.word	0x00000008
.L_45:


//--------------------- .nv.info._Z9block_addPiS_S_ --------------------------
	.section	.nv.info._Z9block_addPiS_S_,"",@"SHT_CUDA_INFO"
	.sectionflags	@""
	.align	4


	//----- nvinfo : EIATTR_CUDA_API_VERSION
	.align		4
        /*0000*/ 	.byte	0x04, 0x37
        /*0002*/ 	.short	(.L_47 - .L_46)
.L_46:
        /*0004*/ 	.word	0x00000082


	//----- nvinfo : EIATTR_KPARAM_INFO
	.align		4
.L_47:
        /*0008*/ 	.byte	0x04, 0x17
        /*000a*/ 	.short	(.L_49 - .L_48)
.L_48:
        /*000c*/ 	.word	0x00000000
        /*0010*/ 	.short	0x0002
        /*0012*/ 	.short	0x0010
        /*0014*/ 	.byte	0x00, 0xf5, 0x21, 0x00


	//----- nvinfo : EIATTR_KPARAM_INFO
	.align		4
.L_49:
        /*0018*/ 	.byte	0x04, 0x17
        /*001a*/ 	.short	(.L_51 - .L_50)
.L_50:
        /*001c*/ 	.word	0x00000000
        /*0020*/ 	.short	0x0001
        /*0022*/ 	.short	0x0008
        /*0024*/ 	.byte	0x00, 0xf5, 0x21, 0x00


	//----- nvinfo : EIATTR_KPARAM_INFO
	.align		4
.L_51:
        /*0028*/ 	.byte	0x04, 0x17
        /*002a*/ 	.short	(.L_53 - .L_52)
.L_52:
        /*002c*/ 	.word	0x00000000
        /*0030*/ 	.short	0x0000
        /*0032*/ 	.short	0x0000
        /*0034*/ 	.byte	0x00, 0xf5, 0x21, 0x00


	//----- nvinfo : EIATTR_SPARSE_MMA_MASK
	.align		4
.L_53:
        /*0038*/ 	.byte	0x03, 0x50
        /*003a*/ 	.short	0x0000


	//----- nvinfo : EIATTR_MAXREG_COUNT
	.align		4
        /*003c*/ 	.byte	0x03, 0x1b
        /*003e*/ 	.short	0x00ff


	//----- nvinfo : EIATTR_MERCURY_ISA_VERSION
	.align		4
        /*0040*/ 	.byte	0x03, 0x5f
        /*0042*/ 	.short	0x0101


	//----- nvinfo : EIATTR_VRC_CTA_INIT_COUNT
	.align		4
        /*0044*/ 	.byte	0x02, 0x4a
	.zero		1
	.zero		1


	//----- nvinfo : EIATTR_EXIT_INSTR_OFFSETS
	.align		4
        /*0048*/ 	.byte	0x04, 0x1c
        /*004a*/ 	.short	(.L_55 - .L_54)


	//   ....[0]....
.L_54:
        /*004c*/ 	.word	0x000000d0


	//----- nvinfo : EIATTR_CBANK_PARAM_SIZE
	.align		4
.L_55:
        /*0050*/ 	.byte	0x03, 0x19
        /*0052*/ 	.short	0x0018


	//----- nvinfo : EIATTR_PARAM_CBANK
	.align		4
        /*0054*/ 	.byte	0x04, 0x0a
        /*0056*/ 	.short	(.L_57 - .L_56)
	.align		4
.L_56:
        /*0058*/ 	.word	index@(.nv.constant0._Z9block_addPiS_S_)
        /*005c*/ 	.short	0x0380
        /*005e*/ 	.short	0x0018


	//----- nvinfo : EIATTR_SW_WAR
	.align		4
.L_57:
        /*0060*/ 	.byte	0x04, 0x36
        /*0062*/ 	.short	(.L_59 - .L_58)
.L_58:
        /*0064*/ 	.word	0x00000008
.L_59:


//--------------------- .nv.callgraph             --------------------------
	.section	.nv.callgraph,"",@"SHT_CUDA_CALLGRAPH"
	.align	4
	.sectionentsize	8
	.align		4
        /*0000*/ 	.word	0x00000000
	.align		4
        /*0004*/ 	.word	0xffffffff
	.align		4
        /*0008*/ 	.word	0x00000000
	.align		4
        /*000c*/ 	.word	0xfffffffe
	.align		4
        /*0010*/ 	.word	0x00000000
	.align		4
        /*0014*/ 	.word	0xfffffffd
	.align		4
        /*0018*/ 	.word	0x00000000
	.align		4
        /*001c*/ 	.word	0xfffffffc


//--------------------- .text._Z20thread_and_block_addPiS_S_ --------------------------
	.section	.text._Z20thread_and_block_addPiS_S_,"ax",@progbits
	.align	128
        .global         _Z20thread_and_block_addPiS_S_
        .type           _Z20thread_and_block_addPiS_S_,@function
        .size           _Z20thread_and_block_addPiS_S_,(.L_x_3 - _Z20thread_and_block_addPiS_S_)
        .other          _Z20thread_and_block_addPiS_S_,@"STO_CUDA_ENTRY STV_DEFAULT"
_Z20thread_and_block_addPiS_S_:
.text._Z20thread_and_block_addPiS_S_:
[----:B------:R-:W-:Y:S01]  /*0000*/  LDC R1, c[0x0][0x37c] ;  /* 0x0000df00ff017b82 */ /* 0x000fe20000000800 */
[----:B------:R-:W0:Y:S07]  /*0010*/  S2R R9, SR_TID.X ;  /* 0x0000000000097919 */ /* 0x000e2e0000002100 */
[----:B------:R-:W1:Y:S01]  /*0020*/  LDC.64 R2, c[0x0][0x380] ;  /* 0x0000e000ff027b82 */ /* 0x000e620000000a00 */
[----:B------:R-:W2:Y:S01]  /*0030*/  LDCU.64 UR4, c[0x0][0x358] ;  /* 0x00006b00ff0477ac */ /* 0x000ea20008000a00 */
[----:B------:R-:W0:Y:S06]  /*0040*/  S2R R0, SR_CTAID.X ;  /* 0x0000000000007919 */ /* 0x000e2c0000002500 */
[----:B------:R-:W3:Y:S08]  /*0050*/  LDC.64 R4, c[0x0][0x388] ;  /* 0x0000e200ff047b82 */ /* 0x000ef00000000a00 */
[----:B------:R-:W4:Y:S01]  /*0060*/  LDC.64 R6, c[0x0][0x390] ;  /* 0x0000e400ff067b82 */ /* 0x000f220000000a00 */
[----:B0-----:R-:W-:-:S05]  /*0070*/  LEA R9, R0, R9, 0x5 ;  /* 0x0000000900097211 */ /* 0x001fca00078e28ff */
[----:B-1----:R-:W-:-:S04]  /*0080*/  IMAD.WIDE R2, R9, 0x4, R2 ;  /* 0x0000000409027825 */ /* 0x002fc800078e0202 */
[C---:B---3--:R-:W-:Y:S02]  /*0090*/  IMAD.WIDE R4, R9.reuse, 0x4, R4 ;  /* 0x0000000409047825 */ /* 0x048fe400078e0204 */
[----:B--2---:R-:W2:Y:S04]  /*00a0*/  LDG.E R2, desc[UR4][R2.64] ;  /* 0x0000000402027981 */ /* 0x004ea8000c1e1900 */
[----:B------:R-:W2:Y:S01]  /*00b0*/  LDG.E R5, desc[UR4][R4.64] ;  /* 0x0000000404057981 */ /* 0x000ea2000c1e1900 */
[----:B----4-:R-:W-:Y:S01]  /*00c0*/  IMAD.WIDE R6, R9, 0x4, R6 ;  /* 0x0000000409067825 */ /* 0x010fe200078e0206 */
[----:B--2---:R-:W-:-:S05]  /*00d0*/  IADD3 R9, PT, PT, R2, R5, RZ ;  /* 0x0000000502097210 */ /* 0x004fca0007ffe0ff */
[----:B------:R-:W-:Y:S01]  /*00e0*/  STG.E desc[UR4][R6.64], R9 ;  /* 0x0000000906007986 */ /* 0x000fe2000c101904 */
[----:B------:R-:W-:Y:S05]  /*00f0*/  EXIT ;  /* 0x000000000000794d */ /* 0x000fea0003800000 */
.L_x_0:
[----:B------:R-:W-:-:S00]  /*0100*/  BRA `(.L_x_0) ;  /* 0xfffffffc00fc7947 */ /* 0x000fc0000383ffff */
[----:B------:R-:W-:-:S00]  /*0110*/  NOP ;  /* 0x0000000000007918 */ /* 0x000fc00000000000 */
        /* <DEDUP_REMOVED lines=14> */
.L_x_3:


//--------------------- .text._Z10thread_addPiS_S_ --------------------------
	.section	.text._Z10thread_addPiS_S_,"ax",@progbits
	.align	128
        .global         _Z10thread_addPiS_S_
        .type           _Z10thread_addPiS_S_,@function
        .size           _Z10thread_addPiS_S_,(.L_x_4 - _Z10thread_addPiS_S_)
        .other          _Z10thread_addPiS_S_,@"STO_CUDA_ENTRY STV_DEFAULT"
_Z10thread_addPiS_S_:
.text._Z10thread_addPiS_S_:
[----:B------:R-:W-:Y:S01]  /*0000*/  LDC R1, c[0x0][0x37c] ;  /* 0x0000df00ff017b82 */ /* 0x000fe20000000800 */
[----:B------:R-:W0:Y:S07]  /*0010*/  S2R R9, SR_TID.X ;  /* 0x0000000000097919 */ /* 0x000e2e0000002100 */
[----:B------:R-:W0:Y:S01]  /*0020*/  LDC.64 R2, c[0x0][0x380] ;  /* 0x0000e000ff027b82 */ /* 0x000e220000000a00 */
[----:B------:R-:W1:Y:S07]  /*0030*/  LDCU.64 UR4, c[0x0][0x358] ;  /* 0x00006b00ff0477ac */ /* 0x000e6e0008000a00 */
[----:B------:R-:W2:Y:S08]  /*0040*/  LDC.64 R4, c[0x0][0x388] ;  /* 0x0000e200ff047b82 */ /* 0x000eb00000000a00 */
[----:B------:R-:W3:Y:S01]  /*0050*/  LDC.64 R6, c[0x0][0x390] ;  /* 0x0000e400ff067b82 */ /* 0x000ee20000000a00 */
[----:B0-----:R-:W-:-:S04]  /*0060*/  IMAD.WIDE.U32 R2, R9, 0x4, R2 ;  /* 0x0000000409027825 */ /* 0x001fc800078e0002 */
[C---:B--2---:R-:W-:Y:S02]  /*0070*/  IMAD.WIDE.U32 R4, R9.reuse, 0x4, R4 ;  /* 0x0000000409047825 */ /* 0x044fe400078e0004 */
[----:B-1----:R-:W2:Y:S04]  /*0080*/  LDG.E R2, desc[UR4][R2.64] ;  /* 0x0000000402027981 */ /* 0x002ea8000c1e1900 */
[----:B------:R-:W2:Y:S01]  /*0090*/  LDG.E R5, desc[UR4][R4.64] ;  /* 0x0000000404057981 */ /* 0x000ea2000c1e1900 */
[----:B---3--:R-:W-:Y:S01]  /*00a0*/  IMAD.WIDE.U32 R6, R9, 0x4, R6 ;  /* 0x0000000409067825 */ /* 0x008fe200078e0006 */
[----:B--2---:R-:W-:-:S05]  /*00b0*/  IADD3 R9, PT, PT, R2, R5, RZ ;  /* 0x0000000502097210 */ /* 0x004fca0007ffe0ff */
[----:B------:R-:W-:Y:S01]  /*00c0*/  STG.E desc[UR4][R6.64], R9 ;  /* 0x0000000906007986 */ /* 0x000fe2000c101904 */
[----:B------:R-:W-:Y:S05]  /*00d0*/  EXIT ;  /* 0x000000000000794d */ /* 0x000fea0003800000 */
.L_x_1:
        /* <DEDUP_REMOVED lines=10> */
.L_x_4:


//--------------------- .text._Z9block_addPiS_S_  --------------------------
	.section	.text._Z9block_addPiS_S_,"ax",@progbits
	.align	128
        .global         _Z9block_addPiS_S_
        .type           _Z9block_addPiS_S_,@function
        .size           _Z9block_addPiS_S_,(.L_x_5 - _Z9block_addPiS_S_)
        .other          _Z9block_addPiS_S_,@"STO_CUDA_ENTRY STV_DEFAULT"
_Z9block_addPiS_S_:
.text._Z9block_addPiS_S_:
[----:B------:R-:W-:Y:S01]  /*0000*/  LDC R1, c[0x0][0x37c] ;  /* 0x0000df00ff017b82 */ /* 0x000fe20000000800 */
[----:B------:R-:W0:Y:S07]  /*0010*/  S2R R9, SR_CTAID.X ;  /* 0x0000000000097919 */ /* 0x000e2e0000002500 */
        /* <DEDUP_REMOVED lines=12> */
.L_x_2:
        /* <DEDUP_REMOVED lines=10> */
.L_x_5:


//--------------------- .nv.shared.reserved.0     --------------------------
	.section	.nv.shared.reserved.0,"aw",@nobits
	.weak		__nv_reservedSMEM_offset_0_alias
	.size		__nv_reservedSMEM_offset_0_alias, 0, 64
	.other		__nv_reservedSMEM_offset_0_alias,@"STO_CUDA_RESERVED_SHARED STV_DEFAULT"
__nv_reservedSMEM_offset_0_alias:
	.zero		0
	.zero		64


//--------------------- .nv.constant0._Z20thread_and_block_addPiS_S_ --------------------------
	.section	.nv.constant0._Z20thread_and_block_addPiS_S_,"a",@progbits
	.sectionflags	@""
	.align	4
.nv.constant0._Z20thread_and_block_addPiS_S_:
	.zero		920


//--------------------- .nv.constant0._Z10thread_addPiS_S_ --------------------------
	.section	.nv.constant0._Z10thread_addPiS_S_,"a",@progbits
	.sectionflags	@""
	.align	4
.nv.constant0._Z10thread_addPiS_S_:
	.zero		920


//--------------------- .nv.constant0._Z9block_addPiS_S_ --------------------------
	.section	.nv.constant0._Z9block_addPiS_S_,"a",@progbits
	.sectionflags	@""
	.align	4
.nv.constant0._Z9block_addPiS_S_:
	.zero		920


//--------------------- SYMBOLS --------------------------

	.type		.nv.reservedSmem.offset0,@object
	.size		.nv.reservedSmem.offset0,0x4
